//
// Generated by NVIDIA NVVM Compiler
//
// Compiler Build ID: CL-36424714
// Cuda compilation tools, release 13.0, V13.0.88
// Based on NVVM 20.0.0
//

.version 9.0
.target sm_100
.address_size 64

	// .globl	_Z23amplitude_encode_kernelPKdP7double2mmd

.visible .entry _Z23amplitude_encode_kernelPKdP7double2mmd(
	.param .u64 .ptr .align 1 _Z23amplitude_encode_kernelPKdP7double2mmd_param_0,
	.param .u64 .ptr .align 1 _Z23amplitude_encode_kernelPKdP7double2mmd_param_1,
	.param .u64 _Z23amplitude_encode_kernelPKdP7double2mmd_param_2,
	.param .u64 _Z23amplitude_encode_kernelPKdP7double2mmd_param_3,
	.param .f64 _Z23amplitude_encode_kernelPKdP7double2mmd_param_4
)
{
	.reg .pred 	%p<5>;
	.reg .b32 	%r<5>;
	.reg .b64 	%rd<15>;
	.reg .b64 	%fd<16>;

	ld.param.u64 	%rd8, [_Z23amplitude_encode_kernelPKdP7double2mmd_param_0];
	ld.param.u64 	%rd5, [_Z23amplitude_encode_kernelPKdP7double2mmd_param_1];
	ld.param.u64 	%rd6, [_Z23amplitude_encode_kernelPKdP7double2mmd_param_2];
	ld.param.u64 	%rd7, [_Z23amplitude_encode_kernelPKdP7double2mmd_param_3];
	ld.param.f64 	%fd6, [_Z23amplitude_encode_kernelPKdP7double2mmd_param_4];
	cvta.to.global.u64 	%rd1, %rd8;
	mov.u32 	%r2, %ctaid.x;
	mov.u32 	%r3, %ntid.x;
	mov.u32 	%r4, %tid.x;
	mad.lo.s32 	%r1, %r2, %r3, %r4;
	mul.wide.u32 	%rd2, %r1, 2;
	setp.ge.u64 	%p1, %rd2, %rd7;
	@%p1 bra 	$L__BB0_7;
	add.s64 	%rd3, %rd2, 1;
	setp.ge.u64 	%p2, %rd3, %rd6;
	mov.f64 	%fd15, 0d0000000000000000;
	@%p2 bra 	$L__BB0_3;
	mul.wide.u32 	%rd11, %r1, 16;
	add.s64 	%rd12, %rd1, %rd11;
	ld.global.nc.v2.f64 	{%fd14, %fd15}, [%rd12];
	bra.uni 	$L__BB0_5;
$L__BB0_3:
	setp.ge.u64 	%p3, %rd2, %rd6;
	mov.f64 	%fd14, 0d0000000000000000;
	@%p3 bra 	$L__BB0_5;
	shl.b64 	%rd9, %rd2, 3;
	add.s64 	%rd10, %rd1, %rd9;
	ld.global.nc.f64 	%fd14, [%rd10];
$L__BB0_5:
	mul.f64 	%fd9, %fd6, %fd14;
	cvta.to.global.u64 	%rd13, %rd5;
	shl.b64 	%rd14, %rd2, 4;
	add.s64 	%rd4, %rd13, %rd14;
	mov.f64 	%fd10, 0d0000000000000000;
	st.global.v2.f64 	[%rd4], {%fd9, %fd10};
	setp.ge.u64 	%p4, %rd3, %rd7;
	@%p4 bra 	$L__BB0_7;
	mul.f64 	%fd11, %fd6, %fd15;
	mov.f64 	%fd12, 0d0000000000000000;
	st.global.v2.f64 	[%rd4+16], {%fd11, %fd12};
$L__BB0_7:
	ret;

}


// ===== COMPILED SASS (sm_100) =====

	.target	sm_100

	.elftype	@"ET_EXEC"


//--------------------- .note.nv.tkinfo           --------------------------
	.section	.note.nv.tkinfo,"",@"SHT_NOTE"
	.sectionflags	@"SHF_NOTE_NV_TKINFO"
	.tkinfo
        /*0018*/ 	.word	0x00000002
        /*0030*/ 	.string	""
        /*0030*/ 	.string	"ptxas"
        /*0030*/ 	.string	"Cuda compilation tools, release 13.0, V13.0.88"
        /*0030*/ 	.string	"Build cuda_13.0.r13.0/compiler.36424714_0"
        /*0030*/ 	.string	"-arch sm_100 -m 64 "



//--------------------- .note.nv.cuinfo           --------------------------
	.section	.note.nv.cuinfo,"",@"SHT_NOTE"
	.sectionflags	@"SHF_NOTE_NV_CUINFO"
        /*0018*/ 	.short	0x0002
        /*001a*/ 	.short	0x0064
        /*001c*/ 	.short	0x0082
	.zero		2


//--------------------- .nv.info                  --------------------------
	.section	.nv.info,"",@"SHT_CUDA_INFO"
	.align	4


	//----- nvinfo : EIATTR_REGCOUNT
	.align		4
        /*0000*/ 	.byte	0x04, 0x2f
        /*0002*/ 	.short	(.L_1 - .L_0)
	.align		4
.L_0:
        /*0004*/ 	.word	index@(_Z23amplitude_encode_kernelPKdP7double2mmd)
        /*0008*/ 	.word	0x0000000f


	//----- nvinfo : EIATTR_FRAME_SIZE
	.align		4
.L_1:
        /*000c*/ 	.byte	0x04, 0x11
        /*000e*/ 	.short	(.L_3 - .L_2)
	.align		4
.L_2:
        /*0010*/ 	.word	index@(_Z23amplitude_encode_kernelPKdP7double2mmd)
        /*0014*/ 	.word	0x00000000


	//----- nvinfo : EIATTR_MIN_STACK_SIZE
	.align		4
.L_3:
        /*0018*/ 	.byte	0x04, 0x12
        /*001a*/ 	.short	(.L_5 - .L_4)
	.align		4
.L_4:
        /*001c*/ 	.word	index@(_Z23amplitude_encode_kernelPKdP7double2mmd)
        /*0020*/ 	.word	0x00000000
.L_5:


//--------------------- .nv.compat                --------------------------
	.section	.nv.compat,"",@"SHT_CUDA_COMPAT_INFO"
	.align	4
        /*0000*/ 	.byte	0x02, 0x09, 0x00, 0x00, 0x02, 0x02, 0x01, 0x00, 0x02, 0x05, 0x05, 0x00, 0x03, 0x07, 0x01, 0x01
        /*0010*/ 	.byte	0x02, 0x03, 0x00, 0x00, 0x02, 0x06, 0x01, 0x00, 0x04, 0x0b, 0x08, 0x00, 0x01, 0x00, 0x00, 0x00
        /*0020*/ 	.byte	0x00, 0x00, 0x00, 0x00


//--------------------- .nv.info._Z23amplitude_encode_kernelPKdP7double2mmd --------------------------
	.section	.nv.info._Z23amplitude_encode_kernelPKdP7double2mmd,"",@"SHT_CUDA_INFO"
	.sectionflags	@""
	.align	4


	//----- nvinfo : EIATTR_CUDA_API_VERSION
	.align		4
        /*0000*/ 	.byte	0x04, 0x37
        /*0002*/ 	.short	(.L_7 - .L_6)
.L_6:
        /*0004*/ 	.word	0x00000082


	//----- nvinfo : EIATTR_KPARAM_INFO
	.align		4
.L_7:
        /*0008*/ 	.byte	0x04, 0x17
        /*000a*/ 	.short	(.L_9 - .L_8)
.L_8:
        /*000c*/ 	.word	0x00000000
        /*0010*/ 	.short	0x0004
        /*0012*/ 	.short	0x0020
        /*0014*/ 	.byte	0x00, 0xf0, 0x21, 0x00


	//----- nvinfo : EIATTR_KPARAM_INFO
	.align		4
.L_9:
        /*0018*/ 	.byte	0x04, 0x17
        /*001a*/ 	.short	(.L_11 - .L_10)
.L_10:
        /*001c*/ 	.word	0x00000000
        /*0020*/ 	.short	0x0003
        /*0022*/ 	.short	0x0018
        /*0024*/ 	.byte	0x00, 0xf0, 0x21, 0x00


	//----- nvinfo : EIATTR_KPARAM_INFO
	.align		4
.L_11:
        /*0028*/ 	.byte	0x04, 0x17
        /*002a*/ 	.short	(.L_13 - .L_12)
.L_12:
        /*002c*/ 	.word	0x00000000
        /*0030*/ 	.short	0x0002
        /*0032*/ 	.short	0x0010
        /*0034*/ 	.byte	0x00, 0xf0, 0x21, 0x00


	//----- nvinfo : EIATTR_KPARAM_INFO
	.align		4
.L_13:
        /*0038*/ 	.byte	0x04, 0x17
        /*003a*/ 	.short	(.L_15 - .L_14)
.L_14:
        /*003c*/ 	.word	0x00000000
        /*0040*/ 	.short	0x0001
        /*0042*/ 	.short	0x0008
        /*0044*/ 	.byte	0x00, 0xf5, 0x21, 0x00


	//----- nvinfo : EIATTR_KPARAM_INFO
	.align		4
.L_15:
        /*0048*/ 	.byte	0x04, 0x17
        /*004a*/ 	.short	(.L_17 - .L_16)
.L_16:
        /*004c*/ 	.word	0x00000000
        /*0050*/ 	.short	0x0000
        /*0052*/ 	.short	0x0000
        /*0054*/ 	.byte	0x00, 0xf5, 0x21, 0x00


	//----- nvinfo : EIATTR_SPARSE_MMA_MASK
	.align		4
.L_17:
        /*0058*/ 	.byte	0x03, 0x50
        /*005a*/ 	.short	0x0000


	//----- nvinfo : EIATTR_MAXREG_COUNT
	.align		4
        /*005c*/ 	.byte	0x03, 0x1b
        /*005e*/ 	.short	0x00ff


	//----- nvinfo : EIATTR_MERCURY_ISA_VERSION
	.align		4
        /*0060*/ 	.byte	0x03, 0x5f
        /*0062*/ 	.short	0x0101


	//----- nvinfo : EIATTR_VRC_CTA_INIT_COUNT
	.align		4
        /*0064*/ 	.byte	0x02, 0x4a
	.zero		1
	.zero		1


	//----- nvinfo : EIATTR_EXIT_INSTR_OFFSETS
	.align		4
        /*0068*/ 	.byte	0x04, 0x1c
        /*006a*/ 	.short	(.L_19 - .L_18)


	//   ....[0]....
.L_18:
        /*006c*/ 	.word	0x00000090


	//   ....[1]....
        /*0070*/ 	.word	0x00000270


	//   ....[2]....
        /*0074*/ 	.word	0x000002b0


	//----- nvinfo : EIATTR_CRS_STACK_SIZE
	.align		4
.L_19:
        /*0078*/ 	.byte	0x04, 0x1e
        /*007a*/ 	.short	(.L_21 - .L_20)
.L_20:
        /*007c*/ 	.word	0x00000000


	//----- nvinfo : EIATTR_CBANK_PARAM_SIZE
	.align		4
.L_21:
        /*0080*/ 	.byte	0x03, 0x19
        /*0082*/ 	.short	0x0028


	//----- nvinfo : EIATTR_PARAM_CBANK
	.align		4
        /*0084*/ 	.byte	0x04, 0x0a
        /*0086*/ 	.short	(.L_23 - .L_22)
	.align		4
.L_22:
        /*0088*/ 	.word	index@(.nv.constant0._Z23amplitude_encode_kernelPKdP7double2mmd)
        /*008c*/ 	.short	0x0380
        /*008e*/ 	.short	0x0028


	//----- nvinfo : EIATTR_SW_WAR
	.align		4
.L_23:
        /*0090*/ 	.byte	0x04, 0x36
        /*0092*/ 	.short	(.L_25 - .L_24)
.L_24:
        /*0094*/ 	.word	0x00000008
.L_25:


//--------------------- .nv.callgraph             --------------------------
	.section	.nv.callgraph,"",@"SHT_CUDA_CALLGRAPH"
	.align	4
	.sectionentsize	8
	.align		4
        /*0000*/ 	.word	0x00000000
	.align		4
        /*0004*/ 	.word	0xffffffff
	.align		4
        /*0008*/ 	.word	0x00000000
	.align		4
        /*000c*/ 	.word	0xfffffffe
	.align		4
        /*0010*/ 	.word	0x00000000
	.align		4
        /*0014*/ 	.word	0xfffffffd
	.align		4
        /*0018*/ 	.word	0x00000000
	.align		4
        /*001c*/ 	.word	0xfffffffc


//--------------------- .text._Z23amplitude_encode_kernelPKdP7double2mmd --------------------------
	.section	.text._Z23amplitude_encode_kernelPKdP7double2mmd,"ax",@progbits
	.align	128
        .global         _Z23amplitude_encode_kernelPKdP7double2mmd
        .type           _Z23amplitude_encode_kernelPKdP7double2mmd,@function
        .size           _Z23amplitude_encode_kernelPKdP7double2mmd,(.L_x_4 - _Z23amplitude_encode_kernelPKdP7double2mmd)
        .other          _Z23amplitude_encode_kernelPKdP7double2mmd,@"STO_CUDA_ENTRY STV_DEFAULT"
_Z23amplitude_encode_kernelPKdP7double2mmd:
.text._Z23amplitude_encode_kernelPKdP7double2mmd:
[----:B------:R-:W-:Y:S01]  /*0000*/  LDC R1, c[0x0][0x37c] ;  /* 0x0000df00ff017b82 */ /* 0x000fe20000000800 */
[----:B------:R-:W0:Y:S07]  /*0010*/  S2R R0, SR_TID.X ;  /* 0x0000000000007919 */ /* 0x000e2e0000002100 */
[----:B------:R-:W0:Y:S01]  /*0020*/  S2UR UR4, SR_CTAID.X ;  /* 0x00000000000479c3 */ /* 0x000e220000002500 */
[----:B------:R-:W1:Y:S07]  /*0030*/  LDCU.64 UR6, c[0x0][0x398] ;  /* 0x00007300ff0677ac */ /* 0x000e6e0008000a00 */
[----:B------:R-:W0:Y:S02]  /*0040*/  LDC R11, c[0x0][0x360] ;  /* 0x0000d800ff0b7b82 */ /* 0x000e240000000800 */
[----:B0-----:R-:W-:-:S04]  /*0050*/  IMAD R11, R11, UR4, R0 ;  /* 0x000000040b0b7c24 */ /* 0x001fc8000f8e0200 */
[----:B------:R-:W-:-:S03]  /*0060*/  IMAD.WIDE.U32 R2, R11, 0x2, RZ ;  /* 0x000000020b027825 */ /* 0x000fc600078e00ff */
[----:B-1----:R-:W-:-:S04]  /*0070*/  ISETP.GE.U32.AND P0, PT, R2, UR6, PT ;  /* 0x0000000602007c0c */ /* 0x002fc8000bf06070 */
[----:B------:R-:W-:-:S13]  /*0080*/  ISETP.GE.U32.AND.EX P0, PT, R3, UR7, PT, P0 ;  /* 0x0000000703007c0c */ /* 0x000fda000bf06100 */
[----:B------:R-:W-:Y:S05]  /*0090*/  @P0 EXIT ;  /* 0x000000000000094d */ /* 0x000fea0003800000 */
[----:B------:R-:W0:Y:S01]  /*00a0*/  LDCU.64 UR8, c[0x0][0x390] ;  /* 0x00007200ff0877ac */ /* 0x000e220008000a00 */
[----:B------:R-:W-:Y:S01]  /*00b0*/  IADD3 R0, P1, PT, R2, 0x1, RZ ;  /* 0x0000000102007810 */ /* 0x000fe20007f3e0ff */
[----:B------:R-:W-:Y:S01]  /*00c0*/  BSSY.RECONVERGENT B0, `(.L_x_0) ;  /* 0x0000012000007945 */ /* 0x000fe20003800200 */
[----:B------:R-:W-:Y:S01]  /*00d0*/  CS2R R6, SRZ ;  /* 0x0000000000067805 */ /* 0x000fe2000001ff00 */
[----:B------:R-:W1:Y:S02]  /*00e0*/  LDCU.64 UR4, c[0x0][0x358] ;  /* 0x00006b00ff0477ac */ /* 0x000e640008000a00 */
[----:B------:R-:W-:Y:S01]  /*00f0*/  IMAD.X R12, RZ, RZ, R3, P1 ;  /* 0x000000ffff0c7224 */ /* 0x000fe200008e0603 */
[----:B0-----:R-:W-:-:S04]  /*0100*/  ISETP.GE.U32.AND P0, PT, R0, UR8, PT ;  /* 0x0000000800007c0c */ /* 0x001fc8000bf06070 */
[----:B------:R-:W-:-:S13]  /*0110*/  ISETP.GE.U32.AND.EX P0, PT, R12, UR9, PT, P0 ;  /* 0x000000090c007c0c */ /* 0x000fda000bf06100 */
[----:B-1----:R-:W-:Y:S05]  /*0120*/  @P0 BRA `(.L_x_1) ;  /* 0x0000000000100947 */ /* 0x002fea0003800000 */
[----:B------:R-:W0:Y:S02]  /*0130*/  LDC.64 R4, c[0x0][0x380] ;  /* 0x0000e000ff047b82 */ /* 0x000e240000000a00 */
[----:B0-----:R-:W-:-:S06]  /*0140*/  IMAD.WIDE.U32 R4, R11, 0x10, R4 ;  /* 0x000000100b047825 */ /* 0x001fcc00078e0004 */
[----:B------:R-:W5:Y:S01]  /*0150*/  LDG.E.128.CONSTANT R4, desc[UR4][R4.64] ;  /* 0x0000000404047981 */ /* 0x000f62000c1e9d00 */
[----:B------:R-:W-:Y:S05]  /*0160*/  BRA `(.L_x_2) ;  /* 0x00000000001c7947 */ /* 0x000fea0003800000 */
.L_x_1:
[----:B------:R-:W-:Y:S02]  /*0170*/  ISETP.GE.U32.AND P0, PT, R2, UR8, PT ;  /* 0x0000000802007c0c */ /* 0x000fe4000bf06070 */
[----:B------:R-:W-:Y:S02]  /*0180*/  CS2R R4, SRZ ;  /* 0x0000000000047805 */ /* 0x000fe4000001ff00 */
[----:B------:R-:W-:-:S13]  /*0190*/  ISETP.GE.U32.AND.EX P0, PT, R3, UR9, PT, P0 ;  /* 0x0000000903007c0c */ /* 0x000fda000bf06100 */
[----:B------:R-:W-:Y:S05]  /*01a0*/  @P0 BRA `(.L_x_2) ;  /* 0x00000000000c0947 */ /* 0x000fea0003800000 */
[----:B------:R-:W0:Y:S02]  /*01b0*/  LDC.64 R2, c[0x0][0x380] ;  /* 0x0000e000ff027b82 */ /* 0x000e240000000a00 */
[----:B0-----:R-:W-:-:S05]  /*01c0*/  IMAD.WIDE.U32 R2, R11, 0x10, R2 ;  /* 0x000000100b027825 */ /* 0x001fca00078e0002 */
[----:B------:R0:W5:Y:S02]  /*01d0*/  LDG.E.64.CONSTANT R4, desc[UR4][R2.64] ;  /* 0x0000000402047981 */ /* 0x000164000c1e9b00 */
.L_x_2:
[----:B------:R-:W-:Y:S05]  /*01e0*/  BSYNC.RECONVERGENT B0 ;  /* 0x0000000000007941 */ /* 0x000fea0003800200 */
.L_x_0:
[----:B0-----:R-:W0:Y:S01]  /*01f0*/  LDC.64 R2, c[0x0][0x388] ;  /* 0x0000e200ff027b82 */ /* 0x001e220000000a00 */
[----:B------:R-:W1:Y:S01]  /*0200*/  LDCU.64 UR10, c[0x0][0x3a0] ;  /* 0x00007400ff0a77ac */ /* 0x000e620008000a00 */
[----:B------:R-:W-:-:S04]  /*0210*/  ISETP.GE.U32.AND P0, PT, R0, UR6, PT ;  /* 0x0000000600007c0c */ /* 0x000fc8000bf06070 */
[----:B------:R-:W-:Y:S01]  /*0220*/  ISETP.GE.U32.AND.EX P0, PT, R12, UR7, PT, P0 ;  /* 0x000000070c007c0c */ /* 0x000fe2000bf06100 */
[----:B-1---5:R-:W-:Y:S01]  /*0230*/  DMUL R8, R4, UR10 ;  /* 0x0000000a04087c28 */ /* 0x022fe20008000000 */
[----:B0-----:R-:W-:Y:S01]  /*0240*/  IMAD.WIDE.U32 R2, R11, 0x20, R2 ;  /* 0x000000200b027825 */ /* 0x001fe200078e0002 */
[----:B------:R-:W-:-:S05]  /*0250*/  CS2R R10, SRZ ;  /* 0x00000000000a7805 */ /* 0x000fca000001ff00 */
[----:B------:R0:W-:Y:S05]  /*0260*/  STG.E.128 desc[UR4][R2.64], R8 ;  /* 0x0000000802007986 */ /* 0x0001ea000c101d04 */
[----:B------:R-:W-:Y:S05]  /*0270*/  @P0 EXIT ;  /* 0x000000000000094d */ /* 0x000fea0003800000 */
[----:B------:R-:W-:Y:S01]  /*0280*/  DMUL R4, R6, UR10 ;  /* 0x0000000a06047c28 */ /* 0x000fe20008000000 */
[----:B------:R-:W-:-:S06]  /*0290*/  CS2R R6, SRZ ;  /* 0x0000000000067805 */ /* 0x000fcc000001ff00 */
[----:B------:R-:W-:Y:S01]  /*02a0*/  STG.E.128 desc[UR4][R2.64+0x10], R4 ;  /* 0x0000100402007986 */ /* 0x000fe2000c101d04 */
[----:B------:R-:W-:Y:S05]  /*02b0*/  EXIT ;  /* 0x000000000000794d */ /* 0x000fea0003800000 */
.L_x_3:
[----:B------:R-:W-:-:S00]  /*02c0*/  BRA `(.L_x_3) ;  /* 0xfffffffc00fc7947 */ /* 0x000fc0000383ffff */
[----:B------:R-:W-:-:S00]  /*02d0*/  NOP ;  /* 0x0000000000007918 */ /* 0x000fc00000000000 */
        /* <DEDUP_REMOVED lines=10> */
.L_x_4:


//--------------------- .nv.shared.reserved.0     --------------------------
	.section	.nv.shared.reserved.0,"aw",@nobits
	.weak		__nv_reservedSMEM_offset_0_alias
	.size		__nv_reservedSMEM_offset_0_alias, 0, 64
	.other		__nv_reservedSMEM_offset_0_alias,@"STO_CUDA_RESERVED_SHARED STV_DEFAULT"
__nv_reservedSMEM_offset_0_alias:
	.zero		0
	.zero		64


//--------------------- .nv.constant0._Z23amplitude_encode_kernelPKdP7double2mmd --------------------------
	.section	.nv.constant0._Z23amplitude_encode_kernelPKdP7double2mmd,"a",@progbits
	.sectionflags	@""
	.align	4
.nv.constant0._Z23amplitude_encode_kernelPKdP7double2mmd:
	.zero		936


//--------------------- SYMBOLS --------------------------

	.type		.nv.reservedSmem.offset0,@object
	.size		.nv.reservedSmem.offset0,0x4
